//
// Generated by NVIDIA NVVM Compiler
//
// Compiler Build ID: CL-36424714
// Cuda compilation tools, release 13.0, V13.0.88
// Based on NVVM 20.0.0
//

.version 9.0
.target sm_100
.address_size 64

	// .globl	_Z6matMulPKiS0_Pi
// _ZZ6matMulPKiS0_PiE3s_a has been demoted
// _ZZ6matMulPKiS0_PiE3s_b has been demoted

.visible .entry _Z6matMulPKiS0_Pi(
	.param .u64 .ptr .align 1 _Z6matMulPKiS0_Pi_param_0,
	.param .u64 .ptr .align 1 _Z6matMulPKiS0_Pi_param_1,
	.param .u64 .ptr .align 1 _Z6matMulPKiS0_Pi_param_2
)
{
	.reg .pred 	%p<9>;
	.reg .b32 	%r<163>;
	.reg .b64 	%rd<13>;
	// demoted variable
	.shared .align 4 .b8 _ZZ6matMulPKiS0_PiE3s_a[4096];
	// demoted variable
	.shared .align 4 .b8 _ZZ6matMulPKiS0_PiE3s_b[4096];
	ld.param.u64 	%rd4, [_Z6matMulPKiS0_Pi_param_0];
	ld.param.u64 	%rd5, [_Z6matMulPKiS0_Pi_param_1];
	ld.param.u64 	%rd3, [_Z6matMulPKiS0_Pi_param_2];
	cvta.to.global.u64 	%rd1, %rd5;
	cvta.to.global.u64 	%rd2, %rd4;
	mov.u32 	%r45, %ctaid.y;
	mov.u32 	%r46, %ntid.y;
	mov.u32 	%r1, %tid.y;
	mad.lo.s32 	%r47, %r45, %r46, %r1;
	mov.u32 	%r48, %ctaid.x;
	mov.u32 	%r2, %ntid.x;
	mul.lo.s32 	%r3, %r48, %r2;
	mov.u32 	%r4, %tid.x;
	shl.b32 	%r49, %r47, 10;
	or.b32  	%r5, %r49, %r4;
	mul.lo.s32 	%r6, %r1, %r2;
	add.s32 	%r50, %r6, %r4;
	shl.b32 	%r51, %r50, 2;
	mov.u32 	%r52, _ZZ6matMulPKiS0_PiE3s_a;
	add.s32 	%r7, %r52, %r51;
	mov.u32 	%r53, _ZZ6matMulPKiS0_PiE3s_b;
	add.s32 	%r8, %r53, %r51;
	and.b32  	%r9, %r2, 7;
	and.b32  	%r10, %r2, 3;
	and.b32  	%r11, %r2, 2040;
	and.b32  	%r12, %r2, 1;
	and.b32  	%r54, %r2, -8;
	neg.s32 	%r13, %r54;
	shl.b32 	%r55, %r4, 2;
	add.s32 	%r14, %r53, %r55;
	shl.b32 	%r15, %r2, 5;
	shl.b32 	%r56, %r6, 2;
	add.s32 	%r57, %r56, %r52;
	add.s32 	%r16, %r57, 16;
	shl.b32 	%r17, %r2, 2;
	mov.b32 	%r147, 0;
	mov.u32 	%r162, %r147;
$L__BB0_1:
	setp.lt.u32 	%p1, %r2, 8;
	add.s32 	%r60, %r5, %r147;
	mul.wide.u32 	%rd6, %r60, 4;
	add.s64 	%rd7, %rd2, %rd6;
	ld.global.u32 	%r61, [%rd7];
	st.shared.u32 	[%r7], %r61;
	add.s32 	%r62, %r1, %r147;
	shl.b32 	%r63, %r62, 10;
	add.s32 	%r64, %r3, %r4;
	add.s32 	%r65, %r63, %r64;
	mul.wide.u32 	%rd8, %r65, 4;
	add.s64 	%rd9, %rd1, %rd8;
	ld.global.u32 	%r66, [%rd9];
	st.shared.u32 	[%r8], %r66;
	bar.sync 	0;
	mov.b32 	%r157, 0;
	@%p1 bra 	$L__BB0_4;
	mov.u32 	%r149, %r16;
	mov.u32 	%r150, %r14;
	mov.u32 	%r151, %r13;
$L__BB0_3:
	.pragma "nounroll";
	ld.shared.u32 	%r67, [%r149+-16];
	ld.shared.u32 	%r68, [%r150];
	mad.lo.s32 	%r69, %r68, %r67, %r162;
	ld.shared.u32 	%r70, [%r149+-12];
	add.s32 	%r71, %r150, %r17;
	ld.shared.u32 	%r72, [%r71];
	mad.lo.s32 	%r73, %r72, %r70, %r69;
	ld.shared.u32 	%r74, [%r149+-8];
	add.s32 	%r75, %r71, %r17;
	ld.shared.u32 	%r76, [%r75];
	mad.lo.s32 	%r77, %r76, %r74, %r73;
	ld.shared.u32 	%r78, [%r149+-4];
	add.s32 	%r79, %r75, %r17;
	ld.shared.u32 	%r80, [%r79];
	mad.lo.s32 	%r81, %r80, %r78, %r77;
	ld.shared.u32 	%r82, [%r149];
	add.s32 	%r83, %r79, %r17;
	ld.shared.u32 	%r84, [%r83];
	mad.lo.s32 	%r85, %r84, %r82, %r81;
	ld.shared.u32 	%r86, [%r149+4];
	add.s32 	%r87, %r83, %r17;
	ld.shared.u32 	%r88, [%r87];
	mad.lo.s32 	%r89, %r88, %r86, %r85;
	ld.shared.u32 	%r90, [%r149+8];
	add.s32 	%r91, %r87, %r17;
	ld.shared.u32 	%r92, [%r91];
	mad.lo.s32 	%r93, %r92, %r90, %r89;
	ld.shared.u32 	%r94, [%r149+12];
	add.s32 	%r95, %r91, %r17;
	ld.shared.u32 	%r96, [%r95];
	mad.lo.s32 	%r162, %r96, %r94, %r93;
	add.s32 	%r151, %r151, 8;
	add.s32 	%r150, %r150, %r15;
	add.s32 	%r149, %r149, 32;
	setp.ne.s32 	%p2, %r151, 0;
	mov.u32 	%r157, %r11;
	@%p2 bra 	$L__BB0_3;
$L__BB0_4:
	setp.eq.s32 	%p3, %r9, 0;
	@%p3 bra 	$L__BB0_12;
	add.s32 	%r98, %r9, -1;
	setp.lt.u32 	%p4, %r98, 3;
	@%p4 bra 	$L__BB0_7;
	add.s32 	%r99, %r157, %r6;
	shl.b32 	%r100, %r99, 2;
	mov.u32 	%r101, _ZZ6matMulPKiS0_PiE3s_a;
	add.s32 	%r102, %r101, %r100;
	ld.shared.u32 	%r103, [%r102];
	mad.lo.s32 	%r104, %r157, %r2, %r4;
	shl.b32 	%r105, %r104, 2;
	mov.u32 	%r106, _ZZ6matMulPKiS0_PiE3s_b;
	add.s32 	%r107, %r106, %r105;
	ld.shared.u32 	%r108, [%r107];
	mad.lo.s32 	%r109, %r108, %r103, %r162;
	ld.shared.u32 	%r110, [%r102+4];
	add.s32 	%r111, %r107, %r17;
	ld.shared.u32 	%r112, [%r111];
	mad.lo.s32 	%r113, %r112, %r110, %r109;
	ld.shared.u32 	%r114, [%r102+8];
	add.s32 	%r115, %r111, %r17;
	ld.shared.u32 	%r116, [%r115];
	mad.lo.s32 	%r117, %r116, %r114, %r113;
	ld.shared.u32 	%r118, [%r102+12];
	add.s32 	%r119, %r115, %r17;
	ld.shared.u32 	%r120, [%r119];
	mad.lo.s32 	%r162, %r120, %r118, %r117;
	add.s32 	%r157, %r157, 4;
$L__BB0_7:
	setp.eq.s32 	%p5, %r10, 0;
	@%p5 bra 	$L__BB0_12;
	setp.eq.s32 	%p6, %r10, 1;
	@%p6 bra 	$L__BB0_10;
	add.s32 	%r122, %r157, %r6;
	shl.b32 	%r123, %r122, 2;
	mov.u32 	%r124, _ZZ6matMulPKiS0_PiE3s_a;
	add.s32 	%r125, %r124, %r123;
	ld.shared.u32 	%r126, [%r125];
	mad.lo.s32 	%r127, %r157, %r2, %r4;
	shl.b32 	%r128, %r127, 2;
	mov.u32 	%r129, _ZZ6matMulPKiS0_PiE3s_b;
	add.s32 	%r130, %r129, %r128;
	ld.shared.u32 	%r131, [%r130];
	mad.lo.s32 	%r132, %r131, %r126, %r162;
	ld.shared.u32 	%r133, [%r125+4];
	add.s32 	%r134, %r130, %r17;
	ld.shared.u32 	%r135, [%r134];
	mad.lo.s32 	%r162, %r135, %r133, %r132;
	add.s32 	%r157, %r157, 2;
$L__BB0_10:
	setp.eq.s32 	%p7, %r12, 0;
	@%p7 bra 	$L__BB0_12;
	add.s32 	%r136, %r157, %r6;
	shl.b32 	%r137, %r136, 2;
	mov.u32 	%r138, _ZZ6matMulPKiS0_PiE3s_a;
	add.s32 	%r139, %r138, %r137;
	ld.shared.u32 	%r140, [%r139];
	mad.lo.s32 	%r141, %r157, %r2, %r4;
	shl.b32 	%r142, %r141, 2;
	mov.u32 	%r143, _ZZ6matMulPKiS0_PiE3s_b;
	add.s32 	%r144, %r143, %r142;
	ld.shared.u32 	%r145, [%r144];
	mad.lo.s32 	%r162, %r145, %r140, %r162;
$L__BB0_12:
	bar.sync 	0;
	add.s32 	%r147, %r147, %r2;
	setp.lt.u32 	%p8, %r147, 1024;
	@%p8 bra 	$L__BB0_1;
	cvta.to.global.u64 	%rd10, %rd3;
	add.s32 	%r146, %r5, %r3;
	mul.wide.s32 	%rd11, %r146, 4;
	add.s64 	%rd12, %rd10, %rd11;
	st.global.u32 	[%rd12], %r162;
	ret;

}


// ===== COMPILED SASS (sm_100) =====

	.target	sm_100

	.elftype	@"ET_EXEC"


//--------------------- .note.nv.tkinfo           --------------------------
	.section	.note.nv.tkinfo,"",@"SHT_NOTE"
	.sectionflags	@"SHF_NOTE_NV_TKINFO"
	.tkinfo
        /*0018*/ 	.word	0x00000002
        /*0030*/ 	.string	""
        /*0030*/ 	.string	"ptxas"
        /*0030*/ 	.string	"Cuda compilation tools, release 13.0, V13.0.88"
        /*0030*/ 	.string	"Build cuda_13.0.r13.0/compiler.36424714_0"
        /*0030*/ 	.string	"-arch sm_100 -m 64 "



//--------------------- .note.nv.cuinfo           --------------------------
	.section	.note.nv.cuinfo,"",@"SHT_NOTE"
	.sectionflags	@"SHF_NOTE_NV_CUINFO"
        /*0018*/ 	.short	0x0002
        /*001a*/ 	.short	0x0064
        /*001c*/ 	.short	0x0082
	.zero		2


//--------------------- .nv.info                  --------------------------
	.section	.nv.info,"",@"SHT_CUDA_INFO"
	.align	4


	//----- nvinfo : EIATTR_REGCOUNT
	.align		4
        /*0000*/ 	.byte	0x04, 0x2f
        /*0002*/ 	.short	(.L_1 - .L_0)
	.align		4
.L_0:
        /*0004*/ 	.word	index@(_Z6matMulPKiS0_Pi)
        /*0008*/ 	.word	0x00000020


	//----- nvinfo : EIATTR_FRAME_SIZE
	.align		4
.L_1:
        /*000c*/ 	.byte	0x04, 0x11
        /*000e*/ 	.short	(.L_3 - .L_2)
	.align		4
.L_2:
        /*0010*/ 	.word	index@(_Z6matMulPKiS0_Pi)
        /*0014*/ 	.word	0x00000000


	//----- nvinfo : EIATTR_MIN_STACK_SIZE
	.align		4
.L_3:
        /*0018*/ 	.byte	0x04, 0x12
        /*001a*/ 	.short	(.L_5 - .L_4)
	.align		4
.L_4:
        /*001c*/ 	.word	index@(_Z6matMulPKiS0_Pi)
        /*0020*/ 	.word	0x00000000
.L_5:


//--------------------- .nv.compat                --------------------------
	.section	.nv.compat,"",@"SHT_CUDA_COMPAT_INFO"
	.align	4
        /*0000*/ 	.byte	0x02, 0x09, 0x00, 0x00, 0x02, 0x02, 0x01, 0x00, 0x02, 0x05, 0x05, 0x00, 0x03, 0x07, 0x01, 0x01
        /*0010*/ 	.byte	0x02, 0x03, 0x00, 0x00, 0x02, 0x06, 0x01, 0x00, 0x04, 0x0b, 0x08, 0x00, 0x09, 0x00, 0x00, 0x00
        /*0020*/ 	.byte	0x00, 0x00, 0x00, 0x00


//--------------------- .nv.info._Z6matMulPKiS0_Pi --------------------------
	.section	.nv.info._Z6matMulPKiS0_Pi,"",@"SHT_CUDA_INFO"
	.sectionflags	@""
	.align	4


	//----- nvinfo : EIATTR_CUDA_API_VERSION
	.align		4
        /*0000*/ 	.byte	0x04, 0x37
        /*0002*/ 	.short	(.L_7 - .L_6)
.L_6:
        /*0004*/ 	.word	0x00000082


	//----- nvinfo : EIATTR_KPARAM_INFO
	.align		4
.L_7:
        /*0008*/ 	.byte	0x04, 0x17
        /*000a*/ 	.short	(.L_9 - .L_8)
.L_8:
        /*000c*/ 	.word	0x00000000
        /*0010*/ 	.short	0x0002
        /*0012*/ 	.short	0x0010
        /*0014*/ 	.byte	0x00, 0xf5, 0x21, 0x00


	//----- nvinfo : EIATTR_KPARAM_INFO
	.align		4
.L_9:
        /*0018*/ 	.byte	0x04, 0x17
        /*001a*/ 	.short	(.L_11 - .L_10)
.L_10:
        /*001c*/ 	.word	0x00000000
        /*0020*/ 	.short	0x0001
        /*0022*/ 	.short	0x0008
        /*0024*/ 	.byte	0x00, 0xf5, 0x21, 0x00


	//----- nvinfo : EIATTR_KPARAM_INFO
	.align		4
.L_11:
        /*0028*/ 	.byte	0x04, 0x17
        /*002a*/ 	.short	(.L_13 - .L_12)
.L_12:
        /*002c*/ 	.word	0x00000000
        /*0030*/ 	.short	0x0000
        /*0032*/ 	.short	0x0000
        /*0034*/ 	.byte	0x00, 0xf5, 0x21, 0x00


	//----- nvinfo : EIATTR_SPARSE_MMA_MASK
	.align		4
.L_13:
        /*0038*/ 	.byte	0x03, 0x50
        /*003a*/ 	.short	0x0000


	//----- nvinfo : EIATTR_MAXREG_COUNT
	.align		4
        /*003c*/ 	.byte	0x03, 0x1b
        /*003e*/ 	.short	0x00ff


	//----- nvinfo : EIATTR_NUM_BARRIERS
	.align		4
        /*0040*/ 	.byte	0x02, 0x4c
        /*0042*/ 	.byte	0x01
	.zero		1


	//----- nvinfo : EIATTR_MERCURY_ISA_VERSION
	.align		4
        /*0044*/ 	.byte	0x03, 0x5f
        /*0046*/ 	.short	0x0101


	//----- nvinfo : EIATTR_VRC_CTA_INIT_COUNT
	.align		4
        /*0048*/ 	.byte	0x02, 0x4a
	.zero		1
	.zero		1


	//----- nvinfo : EIATTR_EXIT_INSTR_OFFSETS
	.align		4
        /*004c*/ 	.byte	0x04, 0x1c
        /*004e*/ 	.short	(.L_15 - .L_14)


	//   ....[0]....
.L_14:
        /*0050*/ 	.word	0x00000a00


	//----- nvinfo : EIATTR_CBANK_PARAM_SIZE
	.align		4
.L_15:
        /*0054*/ 	.byte	0x03, 0x19
        /*0056*/ 	.short	0x0018


	//----- nvinfo : EIATTR_PARAM_CBANK
	.align		4
        /*0058*/ 	.byte	0x04, 0x0a
        /*005a*/ 	.short	(.L_17 - .L_16)
	.align		4
.L_16:
        /*005c*/ 	.word	index@(.nv.constant0._Z6matMulPKiS0_Pi)
        /*0060*/ 	.short	0x0380
        /*0062*/ 	.short	0x0018


	//----- nvinfo : EIATTR_SW_WAR
	.align		4
.L_17:
        /*0064*/ 	.byte	0x04, 0x36
        /*0066*/ 	.short	(.L_19 - .L_18)
.L_18:
        /*0068*/ 	.word	0x00000008
.L_19:


//--------------------- .nv.callgraph             --------------------------
	.section	.nv.callgraph,"",@"SHT_CUDA_CALLGRAPH"
	.align	4
	.sectionentsize	8
	.align		4
        /*0000*/ 	.word	0x00000000
	.align		4
        /*0004*/ 	.word	0xffffffff
	.align		4
        /*0008*/ 	.word	0x00000000
	.align		4
        /*000c*/ 	.word	0xfffffffe
	.align		4
        /*0010*/ 	.word	0x00000000
	.align		4
        /*0014*/ 	.word	0xfffffffd
	.align		4
        /*0018*/ 	.word	0x00000000
	.align		4
        /*001c*/ 	.word	0xfffffffc


//--------------------- .text._Z6matMulPKiS0_Pi   --------------------------
	.section	.text._Z6matMulPKiS0_Pi,"ax",@progbits
	.align	128
        .global         _Z6matMulPKiS0_Pi
        .type           _Z6matMulPKiS0_Pi,@function
        .size           _Z6matMulPKiS0_Pi,(.L_x_7 - _Z6matMulPKiS0_Pi)
        .other          _Z6matMulPKiS0_Pi,@"STO_CUDA_ENTRY STV_DEFAULT"
_Z6matMulPKiS0_Pi:
.text._Z6matMulPKiS0_Pi:
[----:B------:R-:W-:Y:S01]  /*0000*/  LDC R1, c[0x0][0x37c] ;  /* 0x0000df00ff017b82 */ /* 0x000fe20000000800 */
[----:B------:R-:W0:Y:S07]  /*0010*/  S2R R0, SR_TID.Y ;  /* 0x0000000000007919 */ /* 0x000e2e0000002200 */
[----:B------:R-:W1:Y:S01]  /*0020*/  LDC R3, c[0x0][0x364] ;  /* 0x0000d900ff037b82 */ /* 0x000e620000000800 */
[----:B------:R-:W-:Y:S01]  /*0030*/  UMOV UR4, 0x400 ;  /* 0x0000040000047882 */ /* 0x000fe20000000000 */
[----:B------:R-:W-:Y:S01]  /*0040*/  HFMA2 R8, -RZ, RZ, 0, 0 ;  /* 0x00000000ff087431 */ /* 0x000fe200000001ff */
[----:B------:R-:W2:Y:S01]  /*0050*/  S2R R6, SR_TID.X ;  /* 0x0000000000067919 */ /* 0x000ea20000002100 */
[----:B------:R-:W-:Y:S01]  /*0060*/  UIADD3 UR5, UPT, UPT, UR4, 0x1000, URZ ;  /* 0x0000100004057890 */ /* 0x000fe2000fffe0ff */
[----:B------:R-:W-:Y:S01]  /*0070*/  MOV R18, RZ ;  /* 0x000000ff00127202 */ /* 0x000fe20000000f00 */
[----:B------:R-:W3:Y:S02]  /*0080*/  LDCU.64 UR8, c[0x0][0x358] ;  /* 0x00006b00ff0877ac */ /* 0x000ee40008000a00 */
[----:B------:R-:W4:Y:S08]  /*0090*/  S2UR UR6, SR_CgaCtaId ;  /* 0x00000000000679c3 */ /* 0x000f300000008800 */
[----:B------:R-:W0:Y:S08]  /*00a0*/  LDC R7, c[0x0][0x360] ;  /* 0x0000d800ff077b82 */ /* 0x000e300000000800 */
[----:B------:R-:W1:Y:S08]  /*00b0*/  S2UR UR7, SR_CTAID.Y ;  /* 0x00000000000779c3 */ /* 0x000e700000002600 */
[----:B------:R-:W5:Y:S01]  /*00c0*/  S2UR UR10, SR_CTAID.X ;  /* 0x00000000000a79c3 */ /* 0x000f620000002500 */
[----:B----4-:R-:W-:-:S02]  /*00d0*/  ULEA UR4, UR6, UR4, 0x18 ;  /* 0x0000000406047291 */ /* 0x010fc4000f8ec0ff */
[----:B------:R-:W-:Y:S01]  /*00e0*/  ULEA UR5, UR6, UR5, 0x18 ;  /* 0x0000000506057291 */ /* 0x000fe2000f8ec0ff */
[----:B0-----:R-:W-:Y:S01]  /*00f0*/  IMAD R9, R0, R7, RZ ;  /* 0x0000000700097224 */ /* 0x001fe200078e02ff */
[C---:B------:R-:W-:Y:S02]  /*0100*/  LOP3.LUT R13, R7.reuse, 0xfffffff8, RZ, 0xc0, !PT ;  /* 0xfffffff8070d7812 */ /* 0x040fe400078ec0ff */
[----:B------:R-:W-:Y:S02]  /*0110*/  LOP3.LUT R19, R7, 0x7, RZ, 0xc0, !PT ;  /* 0x0000000707137812 */ /* 0x000fe400078ec0ff */
[C---:B--2---:R-:W-:Y:S01]  /*0120*/  IADD3 R16, PT, PT, R9.reuse, R6, RZ ;  /* 0x0000000609107210 */ /* 0x044fe20007ffe0ff */
[----:B------:R-:W-:Y:S01]  /*0130*/  IMAD.MOV R13, RZ, RZ, -R13 ;  /* 0x000000ffff0d7224 */ /* 0x000fe200078e0a0d */
[----:B------:R-:W-:Y:S01]  /*0140*/  LEA R17, R9, UR4, 0x2 ;  /* 0x0000000409117c11 */ /* 0x000fe2000f8e10ff */
[----:B-1----:R-:W-:Y:S01]  /*0150*/  IMAD R2, R3, UR7, R0 ;  /* 0x0000000703027c24 */ /* 0x002fe2000f8e0200 */
[----:B------:R-:W-:-:S02]  /*0160*/  LEA R15, R16, UR4, 0x2 ;  /* 0x00000004100f7c11 */ /* 0x000fc4000f8e10ff */
[C---:B------:R-:W-:Y:S01]  /*0170*/  LOP3.LUT R20, R7.reuse, 0x3, RZ, 0xc0, !PT ;  /* 0x0000000307147812 */ /* 0x040fe200078ec0ff */
[----:B------:R-:W-:Y:S01]  /*0180*/  IMAD.SHL.U32 R3, R2, 0x400, RZ ;  /* 0x0000040002037824 */ /* 0x000fe200078e00ff */
[C---:B------:R-:W-:Y:S02]  /*0190*/  LOP3.LUT R10, R7.reuse, 0x7f8, RZ, 0xc0, !PT ;  /* 0x000007f8070a7812 */ /* 0x040fe400078ec0ff */
[----:B------:R-:W-:Y:S01]  /*01a0*/  LEA R14, R6, UR5, 0x2 ;  /* 0x00000005060e7c11 */ /* 0x000fe2000f8e10ff */
[----:B-----5:R-:W-:Y:S01]  /*01b0*/  IMAD R11, R7, UR10, RZ ;  /* 0x0000000a070b7c24 */ /* 0x020fe2000f8e02ff */
[----:B------:R-:W-:Y:S02]  /*01c0*/  LOP3.LUT R12, R3, R6, RZ, 0xfc, !PT ;  /* 0x00000006030c7212 */ /* 0x000fe400078efcff */
[----:B------:R-:W-:Y:S02]  /*01d0*/  LEA R16, R16, UR5, 0x2 ;  /* 0x0000000510107c11 */ /* 0x000fe4000f8e10ff */
[----:B---3--:R-:W-:-:S07]  /*01e0*/  IADD3 R17, PT, PT, R17, 0x10, RZ ;  /* 0x0000001011117810 */ /* 0x008fce0007ffe0ff */
.L_x_5:
[----:B0-----:R-:W0:Y:S01]  /*01f0*/  LDC.64 R4, c[0x0][0x380] ;  /* 0x0000e000ff047b82 */ /* 0x001e220000000a00 */
[--C-:B------:R-:W-:Y:S01]  /*0200*/  IMAD.IADD R22, R0, 0x1, R8.reuse ;  /* 0x0000000100167824 */ /* 0x100fe200078e0208 */
[----:B------:R-:W-:Y:S01]  /*0210*/  IADD3 R23, PT, PT, R11, R6, RZ ;  /* 0x000000060b177210 */ /* 0x000fe20007ffe0ff */
[----:B------:R-:W-:-:S03]  /*0220*/  IMAD.IADD R21, R12, 0x1, R8 ;  /* 0x000000010c157824 */ /* 0x000fc600078e0208 */
[----:B------:R-:W-:Y:S02]  /*0230*/  LEA R23, R22, R23, 0xa ;  /* 0x0000001716177211 */ /* 0x000fe400078e50ff */
[----:B------:R-:W1:Y:S01]  /*0240*/  LDC.64 R2, c[0x0][0x388] ;  /* 0x0000e200ff027b82 */ /* 0x000e620000000a00 */
[----:B0-----:R-:W-:-:S06]  /*0250*/  IMAD.WIDE.U32 R4, R21, 0x4, R4 ;  /* 0x0000000415047825 */ /* 0x001fcc00078e0004 */
[----:B------:R-:W2:Y:S01]  /*0260*/  LDG.E R4, desc[UR8][R4.64] ;  /* 0x0000000804047981 */ /* 0x000ea2000c1e1900 */
[----:B-1----:R-:W-:-:S06]  /*0270*/  IMAD.WIDE.U32 R2, R23, 0x4, R2 ;  /* 0x0000000417027825 */ /* 0x002fcc00078e0002 */
[----:B------:R-:W3:Y:S01]  /*0280*/  LDG.E R3, desc[UR8][R2.64] ;  /* 0x0000000802037981 */ /* 0x000ee2000c1e1900 */
[C---:B------:R-:W-:Y:S01]  /*0290*/  ISETP.GE.U32.AND P1, PT, R7.reuse, 0x8, PT ;  /* 0x000000080700780c */ /* 0x040fe20003f26070 */
[----:B------:R-:W-:Y:S01]  /*02a0*/  IMAD.IADD R8, R7, 0x1, R8 ;  /* 0x0000000107087824 */ /* 0x000fe200078e0208 */
[----:B------:R-:W-:-:S04]  /*02b0*/  MOV R22, RZ ;  /* 0x000000ff00167202 */ /* 0x000fc80000000f00 */
[----:B------:R-:W-:Y:S01]  /*02c0*/  ISETP.GE.U32.AND P0, PT, R8, 0x400, PT ;  /* 0x000004000800780c */ /* 0x000fe20003f06070 */
[----:B--2---:R0:W-:Y:S04]  /*02d0*/  STS [R15], R4 ;  /* 0x000000040f007388 */ /* 0x0041e80000000800 */
[----:B---3--:R0:W-:Y:S01]  /*02e0*/  STS [R16], R3 ;  /* 0x0000000310007388 */ /* 0x0081e20000000800 */
[----:B------:R-:W-:Y:S06]  /*02f0*/  BAR.SYNC.DEFER_BLOCKING 0x0 ;  /* 0x0000000000007b1d */ /* 0x000fec0000010000 */
[----:B------:R-:W-:Y:S05]  /*0300*/  @!P1 BRA `(.L_x_0) ;  /* 0x0000000000a09947 */ /* 0x000fea0003800000 */
[----:B------:R-:W-:Y:S01]  /*0310*/  IMAD.MOV.U32 R2, RZ, RZ, R17 ;  /* 0x000000ffff027224 */ /* 0x000fe200078e0011 */
[----:B0-----:R-:W-:Y:S01]  /*0320*/  MOV R4, R14 ;  /* 0x0000000e00047202 */ /* 0x001fe20000000f00 */
[----:B------:R-:W-:-:S07]  /*0330*/  IMAD.MOV.U32 R3, RZ, RZ, R13 ;  /* 0x000000ffff037224 */ /* 0x000fce00078e000d */
.L_x_1:
[----:B------:R-:W-:Y:S01]  /*0340*/  LDS R5, [R2+-0x10] ;  /* 0xfffff00002057984 */ /* 0x000fe20000000800 */
[----:B------:R-:W-:Y:S01]  /*0350*/  LEA R24, R7, R4, 0x2 ;  /* 0x0000000407187211 */ /* 0x000fe200078e10ff */
[----:B------:R-:W-:Y:S02]  /*0360*/  VIADD R3, R3, 0x8 ;  /* 0x0000000803037836 */ /* 0x000fe40000000000 */
[----:B------:R0:W1:Y:S02]  /*0370*/  LDS R21, [R4] ;  /* 0x0000000004157984 */ /* 0x0000640000000800 */
[----:B------:R-:W-:Y:S01]  /*0380*/  IMAD R26, R7, 0x4, R24 ;  /* 0x00000004071a7824 */ /* 0x000fe200078e0218 */
[----:B------:R-:W-:Y:S01]  /*0390*/  ISETP.NE.AND P1, PT, R3, RZ, PT ;  /* 0x000000ff0300720c */ /* 0x000fe20003f25270 */
[----:B------:R-:W-:Y:S03]  /*03a0*/  LDS R22, [R2+-0xc] ;  /* 0xfffff40002167984 */ /* 0x000fe60000000800 */
[C---:B------:R-:W-:Y:S01]  /*03b0*/  LEA R25, R7.reuse, R26, 0x2 ;  /* 0x0000001a07197211 */ /* 0x040fe200078e10ff */
[----:B------:R2:W3:Y:S01]  /*03c0*/  LDS R23, [R24] ;  /* 0x0000000018177984 */ /* 0x0004e20000000800 */
[----:B0-----:R-:W-:-:S03]  /*03d0*/  LEA R4, R7, R4, 0x5 ;  /* 0x0000000407047211 */ /* 0x001fc600078e28ff */
[C---:B------:R-:W-:Y:S01]  /*03e0*/  IMAD R29, R7.reuse, 0x4, R25 ;  /* 0x00000004071d7824 */ /* 0x040fe200078e0219 */
[----:B------:R-:W-:Y:S04]  /*03f0*/  LDS R28, [R2+-0x4] ;  /* 0xfffffc00021c7984 */ /* 0x000fe80000000800 */
[----:B------:R-:W-:Y:S01]  /*0400*/  LDS R27, [R25] ;  /* 0x00000000191b7984 */ /* 0x000fe20000000800 */
[----:B--2---:R-:W-:Y:S01]  /*0410*/  LEA R24, R7, R29, 0x2 ;  /* 0x0000001d07187211 */ /* 0x004fe200078e10ff */
[----:B-1----:R-:W-:Y:S02]  /*0420*/  IMAD R21, R5, R21, R18 ;  /* 0x0000001505157224 */ /* 0x002fe400078e0212 */
[----:B------:R-:W-:Y:S04]  /*0430*/  LDS R5, [R2+-0x8] ;  /* 0xfffff80002057984 */ /* 0x000fe80000000800 */
[----:B------:R0:W1:Y:S01]  /*0440*/  LDS R18, [R26] ;  /* 0x000000001a127984 */ /* 0x0000620000000800 */
[----:B---3--:R-:W-:-:S03]  /*0450*/  IMAD R23, R22, R23, R21 ;  /* 0x0000001716177224 */ /* 0x008fc600078e0215 */
[----:B------:R-:W-:Y:S04]  /*0460*/  LDS R21, [R2] ;  /* 0x0000000002157984 */ /* 0x000fe80000000800 */
[----:B------:R-:W2:Y:S01]  /*0470*/  LDS R22, [R29] ;  /* 0x000000001d167984 */ /* 0x000ea20000000800 */
[----:B0-----:R-:W-:Y:S02]  /*0480*/  IMAD R26, R7, 0x4, R24 ;  /* 0x00000004071a7824 */ /* 0x001fe400078e0218 */
[----:B-1----:R-:W-:-:S03]  /*0490*/  IMAD R5, R5, R18, R23 ;  /* 0x0000001205057224 */ /* 0x002fc600078e0217 */
[----:B------:R-:W-:Y:S01]  /*04a0*/  LEA R23, R7, R26, 0x2 ;  /* 0x0000001a07177211 */ /* 0x000fe200078e10ff */
[----:B------:R-:W-:Y:S01]  /*04b0*/  LDS R18, [R2+0x4] ;  /* 0x0000040002127984 */ /* 0x000fe20000000800 */
[----:B------:R-:W-:-:S03]  /*04c0*/  IMAD R27, R28, R27, R5 ;  /* 0x0000001b1c1b7224 */ /* 0x000fc600078e0205 */
[----:B------:R-:W0:Y:S01]  /*04d0*/  LDS R5, [R24] ;  /* 0x0000000018057984 */ /* 0x000e220000000800 */
[----:B--2---:R-:W-:-:S03]  /*04e0*/  IMAD R21, R21, R22, R27 ;  /* 0x0000001615157224 */ /* 0x004fc600078e021b */
[----:B------:R-:W-:Y:S04]  /*04f0*/  LDS R22, [R2+0x8] ;  /* 0x0000080002167984 */ /* 0x000fe80000000800 */
[----:B------:R-:W1:Y:S04]  /*0500*/  LDS R26, [R26] ;  /* 0x000000001a1a7984 */ /* 0x000e680000000800 */
[----:B------:R-:W-:Y:S04]  /*0510*/  LDS R23, [R23] ;  /* 0x0000000017177984 */ /* 0x000fe80000000800 */
[----:B------:R2:W3:Y:S02]  /*0520*/  LDS R28, [R2+0xc] ;  /* 0x00000c00021c7984 */ /* 0x0004e40000000800 */
[----:B--2---:R-:W-:-:S02]  /*0530*/  VIADD R2, R2, 0x20 ;  /* 0x0000002002027836 */ /* 0x004fc40000000000 */
[----:B0-----:R-:W-:-:S04]  /*0540*/  IMAD R5, R18, R5, R21 ;  /* 0x0000000512057224 */ /* 0x001fc800078e0215 */
[----:B-1----:R-:W-:-:S04]  /*0550*/  IMAD R5, R22, R26, R5 ;  /* 0x0000001a16057224 */ /* 0x002fc800078e0205 */
[----:B---3--:R-:W-:Y:S01]  /*0560*/  IMAD R18, R28, R23, R5 ;  /* 0x000000171c127224 */ /* 0x008fe200078e0205 */
[----:B------:R-:W-:Y:S06]  /*0570*/  @P1 BRA `(.L_x_1) ;  /* 0xfffffffc00701947 */ /* 0x000fec000383ffff */
[----:B------:R-:W-:-:S07]  /*0580*/  MOV R22, R10 ;  /* 0x0000000a00167202 */ /* 0x000fce0000000f00 */
.L_x_0:
[----:B------:R-:W-:-:S13]  /*0590*/  ISETP.NE.AND P1, PT, R19, RZ, PT ;  /* 0x000000ff1300720c */ /* 0x000fda0003f25270 */
[----:B------:R-:W-:Y:S05]  /*05a0*/  @!P1 BRA `(.L_x_2) ;  /* 0x0000000000fc9947 */ /* 0x000fea0003800000 */
[----:B------:R-:W-:Y:S01]  /*05b0*/  VIADD R2, R19, 0xffffffff ;  /* 0xffffffff13027836 */ /* 0x000fe20000000000 */
[----:B------:R-:W-:-:S04]  /*05c0*/  ISETP.NE.AND P2, PT, R20, RZ, PT ;  /* 0x000000ff1400720c */ /* 0x000fc80003f45270 */
[----:B------:R-:W-:-:S13]  /*05d0*/  ISETP.GE.U32.AND P1, PT, R2, 0x3, PT ;  /* 0x000000030200780c */ /* 0x000fda0003f26070 */
[----:B------:R-:W-:Y:S05]  /*05e0*/  @!P1 BRA `(.L_x_3) ;  /* 0x0000000000649947 */ /* 0x000fea0003800000 */
[----:B------:R-:W1:Y:S01]  /*05f0*/  S2UR UR5, SR_CgaCtaId ;  /* 0x00000000000579c3 */ /* 0x000e620000008800 */
[----:B------:R-:W-:Y:S01]  /*0600*/  UMOV UR4, 0x400 ;  /* 0x0000040000047882 */ /* 0x000fe20000000000 */
[C---:B0-----:R-:W-:Y:S01]  /*0610*/  IMAD R3, R22.reuse, R7, R6 ;  /* 0x0000000716037224 */ /* 0x041fe200078e0206 */
[----:B------:R-:W-:Y:S01]  /*0620*/  UIADD3 UR6, UPT, UPT, UR4, 0x1000, URZ ;  /* 0x0000100004067890 */ /* 0x000fe2000fffe0ff */
[----:B------:R-:W-:Y:S02]  /*0630*/  IADD3 R2, PT, PT, R9, R22, RZ ;  /* 0x0000001609027210 */ /* 0x000fe40007ffe0ff */
[----:B------:R-:W-:Y:S01]  /*0640*/  IADD3 R22, PT, PT, R22, 0x4, RZ ;  /* 0x0000000416167810 */ /* 0x000fe20007ffe0ff */
[----:B-1----:R-:W-:Y:S02]  /*0650*/  ULEA UR6, UR5, UR6, 0x18 ;  /* 0x0000000605067291 */ /* 0x002fe4000f8ec0ff */
[----:B------:R-:W-:-:S04]  /*0660*/  ULEA UR4, UR5, UR4, 0x18 ;  /* 0x0000000405047291 */ /* 0x000fc8000f8ec0ff */
[----:B------:R-:W-:Y:S02]  /*0670*/  LEA R24, R3, UR6, 0x2 ;  /* 0x0000000603187c11 */ /* 0x000fe4000f8e10ff */
[----:B------:R-:W-:-:S03]  /*0680*/  LEA R4, R2, UR4, 0x2 ;  /* 0x0000000402047c11 */ /* 0x000fc6000f8e10ff */
[C---:B------:R-:W-:Y:S02]  /*0690*/  IMAD R26, R7.reuse, 0x4, R24 ;  /* 0x00000004071a7824 */ /* 0x040fe400078e0218 */
[----:B------:R-:W-:Y:S03]  /*06a0*/  LDS R5, [R4] ;  /* 0x0000000004057984 */ /* 0x000fe60000000800 */
[C---:B------:R-:W-:Y:S01]  /*06b0*/  LEA R28, R7.reuse, R26, 0x2 ;  /* 0x0000001a071c7211 */ /* 0x040fe200078e10ff */
[----:B------:R-:W0:Y:S04]  /*06c0*/  LDS R24, [R24] ;  /* 0x0000000018187984 */ /* 0x000e280000000800 */
[----:B------:R-:W-:Y:S01]  /*06d0*/  LDS R3, [R4+0x4] ;  /* 0x0000040004037984 */ /* 0x000fe20000000800 */
[----:B------:R-:W-:-:S03]  /*06e0*/  IMAD R25, R7, 0x4, R28 ;  /* 0x0000000407197824 */ /* 0x000fc600078e021c */
[----:B------:R-:W1:Y:S04]  /*06f0*/  LDS R26, [R26] ;  /* 0x000000001a1a7984 */ /* 0x000e680000000800 */
[----:B------:R-:W-:Y:S04]  /*0700*/  LDS R2, [R28] ;  /* 0x000000001c027984 */ /* 0x000fe80000000800 */
[----:B------:R-:W2:Y:S04]  /*0710*/  LDS R21, [R4+0x8] ;  /* 0x0000080004157984 */ /* 0x000ea80000000800 */
[----:B------:R-:W-:Y:S04]  /*0720*/  LDS R23, [R4+0xc] ;  /* 0x00000c0004177984 */ /* 0x000fe80000000800 */
[----:B------:R-:W3:Y:S01]  /*0730*/  LDS R25, [R25] ;  /* 0x0000000019197984 */ /* 0x000ee20000000800 */
[----:B0-----:R-:W-:-:S04]  /*0740*/  IMAD R18, R5, R24, R18 ;  /* 0x0000001805127224 */ /* 0x001fc800078e0212 */
[----:B-1----:R-:W-:-:S04]  /*0750*/  IMAD R3, R3, R26, R18 ;  /* 0x0000001a03037224 */ /* 0x002fc800078e0212 */
[----:B--2---:R-:W-:-:S04]  /*0760*/  IMAD R2, R21, R2, R3 ;  /* 0x0000000215027224 */ /* 0x004fc800078e0203 */
[----:B---3--:R-:W-:-:S07]  /*0770*/  IMAD R18, R23, R25, R2 ;  /* 0x0000001917127224 */ /* 0x008fce00078e0202 */
.L_x_3:
[----:B------:R-:W-:Y:S05]  /*0780*/  @!P2 BRA `(.L_x_2) ;  /* 0x000000000084a947 */ /* 0x000fea0003800000 */
[----:B------:R-:W-:Y:S02]  /*0790*/  ISETP.NE.AND P1, PT, R20, 0x1, PT ;  /* 0x000000011400780c */ /* 0x000fe40003f25270 */
[----:B------:R-:W-:-:S11]  /*07a0*/  LOP3.LUT P2, RZ, R7, 0x1, RZ, 0xc0, !PT ;  /* 0x0000000107ff7812 */ /* 0x000fd6000784c0ff */
[----:B------:R-:W-:Y:S05]  /*07b0*/  @!P1 BRA `(.L_x_4) ;  /* 0x0000000000449947 */ /* 0x000fea0003800000 */
[----:B------:R-:W1:Y:S01]  /*07c0*/  S2UR UR5, SR_CgaCtaId ;  /* 0x00000000000579c3 */ /* 0x000e620000008800 */
[----:B------:R-:W-:Y:S01]  /*07d0*/  UMOV UR4, 0x400 ;  /* 0x0000040000047882 */ /* 0x000fe20000000000 */
[C---:B0-----:R-:W-:Y:S01]  /*07e0*/  IMAD R3, R22.reuse, R7, R6 ;  /* 0x0000000716037224 */ /* 0x041fe200078e0206 */
[----:B------:R-:W-:Y:S01]  /*07f0*/  UIADD3 UR6, UPT, UPT, UR4, 0x1000, URZ ;  /* 0x0000100004067890 */ /* 0x000fe2000fffe0ff */
[----:B------:R-:W-:Y:S02]  /*0800*/  IMAD.IADD R2, R9, 0x1, R22 ;  /* 0x0000000109027824 */ /* 0x000fe400078e0216 */
[----:B------:R-:W-:Y:S01]  /*0810*/  VIADD R22, R22, 0x2 ;  /* 0x0000000216167836 */ /* 0x000fe20000000000 */
[----:B-1----:R-:W-:Y:S02]  /*0820*/  ULEA UR6, UR5, UR6, 0x18 ;  /* 0x0000000605067291 */ /* 0x002fe4000f8ec0ff */
[----:B------:R-:W-:-:S04]  /*0830*/  ULEA UR4, UR5, UR4, 0x18 ;  /* 0x0000000405047291 */ /* 0x000fc8000f8ec0ff */
[----:B------:R-:W-:Y:S02]  /*0840*/  LEA R4, R3, UR6, 0x2 ;  /* 0x0000000603047c11 */ /* 0x000fe4000f8e10ff */
[----:B------:R-:W-:Y:S02]  /*0850*/  LEA R2, R2, UR4, 0x2 ;  /* 0x0000000402027c11 */ /* 0x000fe4000f8e10ff */
[----:B------:R-:W-:Y:S02]  /*0860*/  LEA R5, R7, R4, 0x2 ;  /* 0x0000000407057211 */ /* 0x000fe400078e10ff */
[----:B------:R-:W-:Y:S04]  /*0870*/  LDS R4, [R4] ;  /* 0x0000000004047984 */ /* 0x000fe80000000800 */
[----:B------:R-:W0:Y:S04]  /*0880*/  LDS R3, [R2] ;  /* 0x0000000002037984 */ /* 0x000e280000000800 */
[----:B------:R-:W-:Y:S04]  /*0890*/  LDS R24, [R2+0x4] ;  /* 0x0000040002187984 */ /* 0x000fe80000000800 */
[----:B------:R-:W1:Y:S01]  /*08a0*/  LDS R5, [R5] ;  /* 0x0000000005057984 */ /* 0x000e620000000800 */
[----:B0-----:R-:W-:-:S04]  /*08b0*/  IMAD R3, R3, R4, R18 ;  /* 0x0000000403037224 */ /* 0x001fc800078e0212 */
[----:B-1----:R-:W-:-:S07]  /*08c0*/  IMAD R18, R24, R5, R3 ;  /* 0x0000000518127224 */ /* 0x002fce00078e0203 */
.L_x_4:
[----:B------:R-:W-:Y:S05]  /*08d0*/  @!P2 BRA `(.L_x_2) ;  /* 0x000000000030a947 */ /* 0x000fea0003800000 */
[----:B------:R-:W1:Y:S01]  /*08e0*/  S2UR UR5, SR_CgaCtaId ;  /* 0x00000000000579c3 */ /* 0x000e620000008800 */
[----:B------:R-:W-:Y:S01]  /*08f0*/  UMOV UR4, 0x400 ;  /* 0x0000040000047882 */ /* 0x000fe20000000000 */
[-C--:B0-----:R-:W-:Y:S01]  /*0900*/  IMAD R3, R7, R22.reuse, R6 ;  /* 0x0000001607037224 */ /* 0x081fe200078e0206 */
[----:B------:R-:W-:Y:S01]  /*0910*/  UIADD3 UR6, UPT, UPT, UR4, 0x1000, URZ ;  /* 0x0000100004067890 */ /* 0x000fe2000fffe0ff */
[----:B------:R-:W-:-:S03]  /*0920*/  IADD3 R2, PT, PT, R9, R22, RZ ;  /* 0x0000001609027210 */ /* 0x000fc60007ffe0ff */
[----:B-1----:R-:W-:Y:S02]  /*0930*/  ULEA UR6, UR5, UR6, 0x18 ;  /* 0x0000000605067291 */ /* 0x002fe4000f8ec0ff */
[----:B------:R-:W-:-:S04]  /*0940*/  ULEA UR4, UR5, UR4, 0x18 ;  /* 0x0000000405047291 */ /* 0x000fc8000f8ec0ff */
[----:B------:R-:W-:Y:S02]  /*0950*/  LEA R4, R3, UR6, 0x2 ;  /* 0x0000000603047c11 */ /* 0x000fe4000f8e10ff */
[----:B------:R-:W-:-:S04]  /*0960*/  LEA R2, R2, UR4, 0x2 ;  /* 0x0000000402027c11 */ /* 0x000fc8000f8e10ff */
[----:B------:R-:W-:Y:S04]  /*0970*/  LDS R4, [R4] ;  /* 0x0000000004047984 */ /* 0x000fe80000000800 */
[----:B------:R-:W0:Y:S02]  /*0980*/  LDS R3, [R2] ;  /* 0x0000000002037984 */ /* 0x000e240000000800 */
[----:B0-----:R-:W-:-:S07]  /*0990*/  IMAD R18, R3, R4, R18 ;  /* 0x0000000403127224 */ /* 0x001fce00078e0212 */
.L_x_2:
[----:B------:R-:W-:Y:S06]  /*09a0*/  BAR.SYNC.DEFER_BLOCKING 0x0 ;  /* 0x0000000000007b1d */ /* 0x000fec0000010000 */
[----:B------:R-:W-:Y:S05]  /*09b0*/  @!P0 BRA `(.L_x_5) ;  /* 0xfffffff8000c8947 */ /* 0x000fea000383ffff */
[----:B0-----:R-:W0:Y:S01]  /*09c0*/  LDC.64 R2, c[0x0][0x390] ;  /* 0x0000e400ff027b82 */ /* 0x001e220000000a00 */
[----:B------:R-:W-:-:S04]  /*09d0*/  IMAD.IADD R11, R11, 0x1, R12 ;  /* 0x000000010b0b7824 */ /* 0x000fc800078e020c */
[----:B0-----:R-:W-:-:S05]  /*09e0*/  IMAD.WIDE R2, R11, 0x4, R2 ;  /* 0x000000040b027825 */ /* 0x001fca00078e0202 */
[----:B------:R-:W-:Y:S01]  /*09f0*/  STG.E desc[UR8][R2.64], R18 ;  /* 0x0000001202007986 */ /* 0x000fe2000c101908 */
[----:B------:R-:W-:Y:S05]  /*0a00*/  EXIT ;  /* 0x000000000000794d */ /* 0x000fea0003800000 */
.L_x_6:
[----:B------:R-:W-:-:S00]  /*0a10*/  BRA `(.L_x_6) ;  /* 0xfffffffc00fc7947 */ /* 0x000fc0000383ffff */
[----:B------:R-:W-:-:S00]  /*0a20*/  NOP ;  /* 0x0000000000007918 */ /* 0x000fc00000000000 */
        /* <DEDUP_REMOVED lines=13> */
.L_x_7:


//--------------------- .nv.shared._Z6matMulPKiS0_Pi --------------------------
	.section	.nv.shared._Z6matMulPKiS0_Pi,"aw",@nobits
	.sectionflags	@""
	.align	4
.nv.shared._Z6matMulPKiS0_Pi:
	.zero		9216


//--------------------- .nv.shared.reserved.0     --------------------------
	.section	.nv.shared.reserved.0,"aw",@nobits
	.weak		__nv_reservedSMEM_offset_0_alias
	.size		__nv_reservedSMEM_offset_0_alias, 0, 64
	.other		__nv_reservedSMEM_offset_0_alias,@"STO_CUDA_RESERVED_SHARED STV_DEFAULT"
__nv_reservedSMEM_offset_0_alias:
	.zero		0
	.zero		64


//--------------------- .nv.constant0._Z6matMulPKiS0_Pi --------------------------
	.section	.nv.constant0._Z6matMulPKiS0_Pi,"a",@progbits
	.sectionflags	@""
	.align	4
.nv.constant0._Z6matMulPKiS0_Pi:
	.zero		920


//--------------------- SYMBOLS --------------------------

	.type		.nv.reservedSmem.offset0,@object
	.size		.nv.reservedSmem.offset0,0x4
	.type		.nv.reservedSmem.cap,@object
	.size		.nv.reservedSmem.cap,0x4
